	.headerflags	@"EF_CUDA_TEXMODE_UNIFIED EF_CUDA_64BIT_ADDRESS EF_CUDA_ACCELERATORS EF_CUDA_SM90 EF_CUDA_VIRTUAL_SM(EF_CUDA_SM90)"
	.elftype	@"ET_EXEC"


//--------------------- .nv.info                  --------------------------
	.section	.nv.info,"",@"SHT_CUDA_INFO"
	.align	4


	//----- nvinfo : EIATTR_REGCOUNT
	.align		4
        /*0000*/ 	.byte	0x04, 0x2f
        /*0002*/ 	.short	(.L_1 - .L_0)
	.align		4
.L_0:
        /*0004*/ 	.word	index@(triton_poi_fused_cat_0)
        /*0008*/ 	.word	0x00000010


	//----- nvinfo : EIATTR_MIN_STACK_SIZE
	.align		4
.L_1:
        /*000c*/ 	.byte	0x04, 0x12
        /*000e*/ 	.short	(.L_3 - .L_2)
	.align		4
.L_2:
        /*0010*/ 	.word	index@(triton_poi_fused_cat_0)
        /*0014*/ 	.word	0x00000000


	//----- nvinfo : EIATTR_FRAME_SIZE
	.align		4
.L_3:
        /*0018*/ 	.byte	0x04, 0x11
        /*001a*/ 	.short	(.L_5 - .L_4)
	.align		4
.L_4:
        /*001c*/ 	.word	index@(triton_poi_fused_cat_0)
        /*0020*/ 	.word	0x00000000


	//----- nvinfo : EIATTR_MIN_STACK_SIZE
	.align		4
.L_5:
        /*0024*/ 	.byte	0x04, 0x12
        /*0026*/ 	.short	(.L_7 - .L_6)
	.align		4
.L_6:
        /*0028*/ 	.word	index@(triton_poi_fused_cat_0)
        /*002c*/ 	.word	0x00000000
.L_7:


//--------------------- .nv.info.triton_poi_fused_cat_0 --------------------------
	.section	.nv.info.triton_poi_fused_cat_0,"",@"SHT_CUDA_INFO"
	.sectionflags	@""
	.align	4


	//----- nvinfo : EIATTR_CUDA_API_VERSION
	.align		4
        /*0000*/ 	.byte	0x04, 0x37
        /*0002*/ 	.short	(.L_9 - .L_8)
.L_8:
        /*0004*/ 	.word	0x0000007c


	//----- nvinfo : EIATTR_KPARAM_INFO
	.align		4
.L_9:
        /*0008*/ 	.byte	0x04, 0x17
        /*000a*/ 	.short	(.L_11 - .L_10)
.L_10:
        /*000c*/ 	.word	0x00000000
        /*0010*/ 	.short	0x0002
        /*0012*/ 	.short	0x0010
        /*0014*/ 	.byte	0x00, 0xf0, 0x11, 0x00


	//----- nvinfo : EIATTR_KPARAM_INFO
	.align		4
.L_11:
        /*0018*/ 	.byte	0x04, 0x17
        /*001a*/ 	.short	(.L_13 - .L_12)
.L_12:
        /*001c*/ 	.word	0x00000000
        /*0020*/ 	.short	0x0001
        /*0022*/ 	.short	0x0008
        /*0024*/ 	.byte	0x00, 0xf4, 0x21, 0x00


	//----- nvinfo : EIATTR_KPARAM_INFO
	.align		4
.L_13:
        /*0028*/ 	.byte	0x04, 0x17
        /*002a*/ 	.short	(.L_15 - .L_14)
.L_14:
        /*002c*/ 	.word	0x00000000
        /*0030*/ 	.short	0x0000
        /*0032*/ 	.short	0x0000
        /*0034*/ 	.byte	0x00, 0xf4, 0x21, 0x00


	//----- nvinfo : EIATTR_SPARSE_MMA_MASK
	.align		4
.L_15:
        /*0038*/ 	.byte	0x03, 0x50
        /*003a*/ 	.short	0x0000


	//----- nvinfo : EIATTR_MAXREG_COUNT
	.align		4
        /*003c*/ 	.byte	0x03, 0x1b
        /*003e*/ 	.short	0x00ff


	//----- nvinfo : EIATTR_EXIT_INSTR_OFFSETS
	.align		4
        /*0040*/ 	.byte	0x04, 0x1c
        /*0042*/ 	.short	(.L_17 - .L_16)


	//   ....[0]....
.L_16:
        /*0044*/ 	.word	0x000002c0


	//   ....[1]....
        /*0048*/ 	.word	0x000002e0


	//----- nvinfo : EIATTR_REQNTID
	.align		4
.L_17:
        /*004c*/ 	.byte	0x04, 0x10
        /*004e*/ 	.short	(.L_19 - .L_18)
.L_18:
        /*0050*/ 	.word	0x00000080
        /*0054*/ 	.word	0x00000001
        /*0058*/ 	.word	0x00000001


	//----- nvinfo : EIATTR_CBANK_PARAM_SIZE
	.align		4
.L_19:
        /*005c*/ 	.byte	0x03, 0x19
        /*005e*/ 	.short	0x0014


	//----- nvinfo : EIATTR_PARAM_CBANK
	.align		4
        /*0060*/ 	.byte	0x04, 0x0a
        /*0062*/ 	.short	(.L_21 - .L_20)
	.align		4
.L_20:
        /*0064*/ 	.word	index@(.nv.constant0.triton_poi_fused_cat_0)
        /*0068*/ 	.short	0x0210
        /*006a*/ 	.short	0x0014


	//----- nvinfo : EIATTR_SW_WAR
	.align		4
.L_21:
        /*006c*/ 	.byte	0x04, 0x36
        /*006e*/ 	.short	(.L_23 - .L_22)
.L_22:
        /*0070*/ 	.word	0x00000008
.L_23:


//--------------------- .nv.callgraph             --------------------------
	.section	.nv.callgraph,"",@"SHT_CUDA_CALLGRAPH"
	.align	4
	.sectionentsize	8
	.align		4
        /*0000*/ 	.word	0x00000000
	.align		4
        /*0004*/ 	.word	0xffffffff
	.align		4
        /*0008*/ 	.word	0x00000000
	.align		4
        /*000c*/ 	.word	0xfffffffe
	.align		4
        /*0010*/ 	.word	0x00000000
	.align		4
        /*0014*/ 	.word	0xfffffffd
	.align		4
        /*0018*/ 	.word	0x00000000
	.align		4
        /*001c*/ 	.word	0xfffffffc


//--------------------- .text.triton_poi_fused_cat_0 --------------------------
	.section	.text.triton_poi_fused_cat_0,"ax",@progbits
	.align	128
        .global         triton_poi_fused_cat_0
        .type           triton_poi_fused_cat_0,@function
        .size           triton_poi_fused_cat_0,(.L_x_1 - triton_poi_fused_cat_0)
        .other          triton_poi_fused_cat_0,@"STO_CUDA_ENTRY STV_DEFAULT"
triton_poi_fused_cat_0:
.text.triton_poi_fused_cat_0:
[----:B------:R-:W0:Y:S02]  /*0000*/  LDC R1, c[0x0][0x28] ;  /* 0x00000a00ff017b82 */ /* 0x000e240000000800 */
[----:B------:R-:W1:Y:S01]  /*0010*/  S2R R2, SR_TID.X ;  /* 0x0000000000027919 */ /* 0x000e620000002100 */
[----:B------:R-:W-:Y:S01]  /*0020*/  IMAD.MOV.U32 R6, RZ, RZ, RZ ;  /* 0x000000ffff067224 */ /* 0x000fe200078e00ff */
[----:B------:R-:W2:Y:S01]  /*0030*/  LDC.64 R4, c[0x0][0x210] ;  /* 0x00008400ff047b82 */ /* 0x000ea20000000a00 */
[----:B------:R-:W-:Y:S01]  /*0040*/  ULDC.64 UR4, c[0x0][0x208] ;  /* 0x0000820000047ab9 */ /* 0x000fe20000000a00 */
[----:B------:R-:W3:Y:S01]  /*0050*/  S2R R3, SR_CTAID.X ;  /* 0x0000000000037919 */ /* 0x000ee20000002500 */
[----:B-1----:R-:W-:-:S05]  /*0060*/  LOP3.LUT R2, R2, 0x7f, RZ, 0xc0, !PT ;  /* 0x0000007f02027812 */ /* 0x002fca00078ec0ff */
[----:B---3--:R-:W-:-:S05]  /*0070*/  IMAD R3, R3, 0x80, R2 ;  /* 0x0000008003037824 */ /* 0x008fca00078e0202 */
[----:B------:R-:W-:Y:S02]  /*0080*/  SHF.R.S32.HI R2, RZ, 0x1f, R3 ;  /* 0x0000001fff027819 */ /* 0x000fe40000011403 */
[----:B------:R-:W-:Y:S02]  /*0090*/  ISETP.GE.AND P3, PT, R3, 0x1c0, PT ;  /* 0x000001c00300780c */ /* 0x000fe40003f66270 */
[----:B------:R-:W-:Y:S01]  /*00a0*/  LEA.HI R0, R2, R3, RZ, 0x2 ;  /* 0x0000000302007211 */ /* 0x000fe200078f10ff */
[----:B------:R-:W-:-:S03]  /*00b0*/  IMAD.MOV.U32 R2, RZ, RZ, RZ ;  /* 0x000000ffff027224 */ /* 0x000fc600078e00ff */
[----:B------:R-:W-:Y:S01]  /*00c0*/  SHF.R.S32.HI R7, RZ, 0x2, R0 ;  /* 0x00000002ff077819 */ /* 0x000fe20000011400 */
[----:B------:R-:W-:Y:S01]  /*00d0*/  IMAD.HI R8, R3, -0x6db6db6d, R2 ;  /* 0x9249249303087827 */ /* 0x000fe200078e0202 */
[----:B------:R-:W-:-:S03]  /*00e0*/  LOP3.LUT R2, R0, 0xfffffffc, RZ, 0xc0, !PT ;  /* 0xfffffffc00027812 */ /* 0x000fc600078ec0ff */
[----:B------:R-:W-:Y:S01]  /*00f0*/  IMAD.HI R6, R7, -0x6db6db6d, R6 ;  /* 0x9249249307067827 */ /* 0x000fe200078e0206 */
[----:B------:R-:W-:-:S03]  /*0100*/  SHF.R.U32.HI R11, RZ, 0x1f, R8 ;  /* 0x0000001fff0b7819 */ /* 0x000fc60000011608 */
[----:B------:R-:W-:Y:S01]  /*0110*/  IMAD.IADD R2, R3, 0x1, -R2 ;  /* 0x0000000103027824 */ /* 0x000fe200078e0a02 */
[----:B------:R-:W-:Y:S02]  /*0120*/  SHF.R.U32.HI R9, RZ, 0x1f, R6 ;  /* 0x0000001fff097819 */ /* 0x000fe40000011606 */
[----:B------:R-:W-:Y:S02]  /*0130*/  LEA.HI.SX32 R11, R8, R11, 0x1a ;  /* 0x0000000b080b7211 */ /* 0x000fe400078fd2ff */
[----:B------:R-:W-:-:S03]  /*0140*/  LEA.HI.SX32 R9, R6, R9, 0x1c ;  /* 0x0000000906097211 */ /* 0x000fc600078fe2ff */
[----:B------:R-:W-:Y:S02]  /*0150*/  IMAD R11, R11, 0x10, R2 ;  /* 0x000000100b0b7824 */ /* 0x000fe400078e0202 */
[----:B------:R-:W-:Y:S02]  /*0160*/  IMAD R9, R9, -0x1c, R7 ;  /* 0xffffffe409097824 */ /* 0x000fe400078e0207 */
[----:B--2---:R-:W-:-:S03]  /*0170*/  IMAD.WIDE R4, R11, 0x4, R4 ;  /* 0x000000040b047825 */ /* 0x004fc600078e0204 */
[C---:B------:R-:W-:Y:S01]  /*0180*/  LOP3.LUT R0, R9.reuse, 0xfffffffc, RZ, 0xc0, !PT ;  /* 0xfffffffc09007812 */ /* 0x040fe200078ec0ff */
[C---:B------:R-:W-:Y:S01]  /*0190*/  IMAD.SHL.U32 R7, R9.reuse, 0x4, RZ ;  /* 0x0000000409077824 */ /* 0x040fe200078e00ff */
[----:B------:R-:W-:Y:S01]  /*01a0*/  ISETP.GE.AND P4, PT, R9, 0xc, PT ;  /* 0x0000000c0900780c */ /* 0x000fe20003f86270 */
[----:B------:R-:W-:Y:S01]  /*01b0*/  IMAD.MOV.U32 R2, RZ, RZ, RZ ;  /* 0x000000ffff027224 */ /* 0x000fe200078e00ff */
[----:B------:R-:W-:Y:S01]  /*01c0*/  ISETP.NE.AND P5, PT, R0, 0xc, PT ;  /* 0x0000000c0000780c */ /* 0x000fe20003fa5270 */
[----:B------:R-:W-:Y:S01]  /*01d0*/  IMAD.WIDE R6, R7, 0x4, R4 ;  /* 0x0000000407067825 */ /* 0x000fe200078e0204 */
[C---:B------:R-:W-:Y:S02]  /*01e0*/  ISETP.LT.AND P0, PT, R3.reuse, 0x1c0, !P4 ;  /* 0x000001c00300780c */ /* 0x040fe40006701270 */
[----:B------:R-:W-:Y:S01]  /*01f0*/  ISETP.LT.AND P1, PT, R3, 0x1c0, !P5 ;  /* 0x000001c00300780c */ /* 0x000fe20006f21270 */
[----:B------:R-:W-:Y:S01]  /*0200*/  IMAD.MOV.U32 R0, RZ, RZ, RZ ;  /* 0x000000ffff007224 */ /* 0x000fe200078e00ff */
[----:B------:R-:W-:Y:S01]  /*0210*/  ISETP.GT.AND P2, PT, R9, 0xf, !P3 ;  /* 0x0000000f0900780c */ /* 0x000fe20005f44270 */
[----:B------:R-:W-:Y:S01]  /*0220*/  IMAD.MOV.U32 R11, RZ, RZ, RZ ;  /* 0x000000ffff0b7224 */ /* 0x000fe200078e00ff */
[----:B------:R-:W1:Y:S07]  /*0230*/  LDC.64 R8, c[0x0][0x218] ;  /* 0x00008600ff087b82 */ /* 0x000e6e0000000a00 */
[----:B------:R-:W2:Y:S04]  /*0240*/  @P0 LDG.E.EL R0, desc[UR4][R4.64] ;  /* 0x0000000404000981 */ /* 0x000ea8000c2e1900 */
[----:B------:R-:W3:Y:S04]  /*0250*/  @P1 LDG.E R2, desc[UR4][R6.64+-0xc0] ;  /* 0xffff400406021981 */ /* 0x000ee8000c1e1900 */
[----:B------:R-:W4:Y:S01]  /*0260*/  @P2 LDG.E.EL R11, desc[UR4][R4.64+0x30] ;  /* 0x00003004040b2981 */ /* 0x000f22000c2e1900 */
[----:B--2---:R-:W-:-:S02]  /*0270*/  SEL R13, R0, RZ, P0 ;  /* 0x000000ff000d7207 */ /* 0x004fc40000000000 */
[----:B---3--:R-:W-:Y:S02]  /*0280*/  SEL R10, R2, RZ, P1 ;  /* 0x000000ff020a7207 */ /* 0x008fe40000800000 */
[----:B----4-:R-:W-:Y:S01]  /*0290*/  @P5 SEL R10, R11, RZ, P2 ;  /* 0x000000ff0b0a5207 */ /* 0x010fe20001000000 */
[----:B-1----:R-:W-:-:S03]  /*02a0*/  IMAD.WIDE R2, R3, 0x4, R8 ;  /* 0x0000000403027825 */ /* 0x002fc600078e0208 */
[----:B------:R-:W-:Y:S01]  /*02b0*/  SEL R13, R13, R10, !P4 ;  /* 0x0000000a0d0d7207 */ /* 0x000fe20006000000 */
[----:B------:R-:W-:Y:S06]  /*02c0*/  @P3 EXIT ;  /* 0x000000000000394d */ /* 0x000fec0003800000 */
[----:B------:R-:W-:Y:S01]  /*02d0*/  STG.E desc[UR4][R2.64], R13 ;  /* 0x0000000d02007986 */ /* 0x000fe2000c101904 */
[----:B------:R-:W-:Y:S05]  /*02e0*/  EXIT ;  /* 0x000000000000794d */ /* 0x000fea0003800000 */
.L_x_0:
[----:B------:R-:W-:-:S00]  /*02f0*/  BRA `(.L_x_0) ;  /* 0xfffffffc00fc7947 */ /* 0x000fc0000383ffff */
[----:B------:R-:W-:-:S00]  /*0300*/  NOP ;  /* 0x0000000000007918 */ /* 0x000fc00000000000 */
[----:B------:R-:W-:-:S00]  /*0310*/  NOP ;  /* 0x0000000000007918 */ /* 0x000fc00000000000 */
[----:B------:R-:W-:-:S00]  /*0320*/  NOP ;  /* 0x0000000000007918 */ /* 0x000fc00000000000 */
[----:B------:R-:W-:-:S00]  /*0330*/  NOP ;  /* 0x0000000000007918 */ /* 0x000fc00000000000 */
[----:B------:R-:W-:-:S00]  /*0340*/  NOP ;  /* 0x0000000000007918 */ /* 0x000fc00000000000 */
[----:B------:R-:W-:-:S00]  /*0350*/  NOP ;  /* 0x0000000000007918 */ /* 0x000fc00000000000 */
[----:B------:R-:W-:-:S00]  /*0360*/  NOP ;  /* 0x0000000000007918 */ /* 0x000fc00000000000 */
[----:B------:R-:W-:-:S00]  /*0370*/  NOP ;  /* 0x0000000000007918 */ /* 0x000fc00000000000 */
.L_x_1:


//--------------------- .nv.constant0.triton_poi_fused_cat_0 --------------------------
	.section	.nv.constant0.triton_poi_fused_cat_0,"a",@progbits
	.sectionflags	@""
	.align	4
.nv.constant0.triton_poi_fused_cat_0:
	.zero		548
